//
// Generated by NVIDIA NVVM Compiler
//
// Compiler Build ID: CL-36424714
// Cuda compilation tools, release 13.0, V13.0.88
// Based on NVVM 20.0.0
//

.version 9.0
.target sm_100
.address_size 64

	// .globl	_ZN3cub18CUB_300001_SM_10006detail11EmptyKernelIvEEvv
.global .align 1 .b8 _ZN41_INTERNAL_413a99d2_4_k_cu_56cf6670_2302944cuda3std3__45__cpo5beginE[1];
.global .align 1 .b8 _ZN41_INTERNAL_413a99d2_4_k_cu_56cf6670_2302944cuda3std3__45__cpo3endE[1];
.global .align 1 .b8 _ZN41_INTERNAL_413a99d2_4_k_cu_56cf6670_2302944cuda3std3__45__cpo6cbeginE[1];
.global .align 1 .b8 _ZN41_INTERNAL_413a99d2_4_k_cu_56cf6670_2302944cuda3std3__45__cpo4cendE[1];
.global .align 1 .b8 _ZN41_INTERNAL_413a99d2_4_k_cu_56cf6670_2302944cuda3std3__45__cpo6rbeginE[1];
.global .align 1 .b8 _ZN41_INTERNAL_413a99d2_4_k_cu_56cf6670_2302944cuda3std3__45__cpo4rendE[1];
.global .align 1 .b8 _ZN41_INTERNAL_413a99d2_4_k_cu_56cf6670_2302944cuda3std3__45__cpo7crbeginE[1];
.global .align 1 .b8 _ZN41_INTERNAL_413a99d2_4_k_cu_56cf6670_2302944cuda3std3__45__cpo5crendE[1];
.global .align 1 .b8 _ZN41_INTERNAL_413a99d2_4_k_cu_56cf6670_2302944cuda3std3__443_GLOBAL__N__413a99d2_4_k_cu_56cf6670_2302946ignoreE[1];
.global .align 1 .b8 _ZN41_INTERNAL_413a99d2_4_k_cu_56cf6670_2302944cuda3std3__419piecewise_constructE[1];
.global .align 1 .b8 _ZN41_INTERNAL_413a99d2_4_k_cu_56cf6670_2302944cuda3std3__48in_placeE[1];
.global .align 1 .b8 _ZN41_INTERNAL_413a99d2_4_k_cu_56cf6670_2302944cuda3std3__420unreachable_sentinelE[1];
.global .align 1 .b8 _ZN41_INTERNAL_413a99d2_4_k_cu_56cf6670_2302944cuda3std3__47nulloptE[1];
.global .align 1 .b8 _ZN41_INTERNAL_413a99d2_4_k_cu_56cf6670_2302944cuda3std3__48unexpectE[1];
.global .align 1 .b8 _ZN41_INTERNAL_413a99d2_4_k_cu_56cf6670_2302944cuda3std6ranges3__45__cpo4swapE[1];
.global .align 1 .b8 _ZN41_INTERNAL_413a99d2_4_k_cu_56cf6670_2302944cuda3std6ranges3__45__cpo9iter_moveE[1];
.global .align 1 .b8 _ZN41_INTERNAL_413a99d2_4_k_cu_56cf6670_2302944cuda3std6ranges3__45__cpo5beginE[1];
.global .align 1 .b8 _ZN41_INTERNAL_413a99d2_4_k_cu_56cf6670_2302944cuda3std6ranges3__45__cpo3endE[1];
.global .align 1 .b8 _ZN41_INTERNAL_413a99d2_4_k_cu_56cf6670_2302944cuda3std6ranges3__45__cpo6cbeginE[1];
.global .align 1 .b8 _ZN41_INTERNAL_413a99d2_4_k_cu_56cf6670_2302944cuda3std6ranges3__45__cpo4cendE[1];
.global .align 1 .b8 _ZN41_INTERNAL_413a99d2_4_k_cu_56cf6670_2302944cuda3std6ranges3__45__cpo7advanceE[1];
.global .align 1 .b8 _ZN41_INTERNAL_413a99d2_4_k_cu_56cf6670_2302944cuda3std6ranges3__45__cpo9iter_swapE[1];
.global .align 1 .b8 _ZN41_INTERNAL_413a99d2_4_k_cu_56cf6670_2302944cuda3std6ranges3__45__cpo4nextE[1];
.global .align 1 .b8 _ZN41_INTERNAL_413a99d2_4_k_cu_56cf6670_2302944cuda3std6ranges3__45__cpo4prevE[1];
.global .align 1 .b8 _ZN41_INTERNAL_413a99d2_4_k_cu_56cf6670_2302944cuda3std6ranges3__45__cpo4dataE[1];
.global .align 1 .b8 _ZN41_INTERNAL_413a99d2_4_k_cu_56cf6670_2302944cuda3std6ranges3__45__cpo5cdataE[1];
.global .align 1 .b8 _ZN41_INTERNAL_413a99d2_4_k_cu_56cf6670_2302944cuda3std6ranges3__45__cpo4sizeE[1];
.global .align 1 .b8 _ZN41_INTERNAL_413a99d2_4_k_cu_56cf6670_2302944cuda3std6ranges3__45__cpo5ssizeE[1];
.global .align 1 .b8 _ZN41_INTERNAL_413a99d2_4_k_cu_56cf6670_2302944cuda3std6ranges3__45__cpo8distanceE[1];
.global .align 1 .b8 _ZN41_INTERNAL_413a99d2_4_k_cu_56cf6670_2302946thrust24THRUST_300001_SM_1000_NS8cuda_cub3parE[1];
.global .align 1 .b8 _ZN41_INTERNAL_413a99d2_4_k_cu_56cf6670_2302946thrust24THRUST_300001_SM_1000_NS8cuda_cub10par_nosyncE[1];
.global .align 1 .b8 _ZN41_INTERNAL_413a99d2_4_k_cu_56cf6670_2302946thrust24THRUST_300001_SM_1000_NS6system6detail10sequential3seqE[1];
.global .align 1 .b8 _ZN41_INTERNAL_413a99d2_4_k_cu_56cf6670_2302946thrust24THRUST_300001_SM_1000_NS6system3cpp3parE[1];
.global .align 1 .b8 _ZN41_INTERNAL_413a99d2_4_k_cu_56cf6670_2302946thrust24THRUST_300001_SM_1000_NS12placeholders2_1E[1];
.global .align 1 .b8 _ZN41_INTERNAL_413a99d2_4_k_cu_56cf6670_2302946thrust24THRUST_300001_SM_1000_NS12placeholders2_2E[1];
.global .align 1 .b8 _ZN41_INTERNAL_413a99d2_4_k_cu_56cf6670_2302946thrust24THRUST_300001_SM_1000_NS12placeholders2_3E[1];
.global .align 1 .b8 _ZN41_INTERNAL_413a99d2_4_k_cu_56cf6670_2302946thrust24THRUST_300001_SM_1000_NS12placeholders2_4E[1];
.global .align 1 .b8 _ZN41_INTERNAL_413a99d2_4_k_cu_56cf6670_2302946thrust24THRUST_300001_SM_1000_NS12placeholders2_5E[1];
.global .align 1 .b8 _ZN41_INTERNAL_413a99d2_4_k_cu_56cf6670_2302946thrust24THRUST_300001_SM_1000_NS12placeholders2_6E[1];
.global .align 1 .b8 _ZN41_INTERNAL_413a99d2_4_k_cu_56cf6670_2302946thrust24THRUST_300001_SM_1000_NS12placeholders2_7E[1];
.global .align 1 .b8 _ZN41_INTERNAL_413a99d2_4_k_cu_56cf6670_2302946thrust24THRUST_300001_SM_1000_NS12placeholders2_8E[1];
.global .align 1 .b8 _ZN41_INTERNAL_413a99d2_4_k_cu_56cf6670_2302946thrust24THRUST_300001_SM_1000_NS12placeholders2_9E[1];
.global .align 1 .b8 _ZN41_INTERNAL_413a99d2_4_k_cu_56cf6670_2302946thrust24THRUST_300001_SM_1000_NS12placeholders3_10E[1];
.global .align 1 .b8 _ZN41_INTERNAL_413a99d2_4_k_cu_56cf6670_2302946thrust24THRUST_300001_SM_1000_NS3seqE[1];
.global .align 1 .b8 _ZN41_INTERNAL_413a99d2_4_k_cu_56cf6670_2302946thrust24THRUST_300001_SM_1000_NS6deviceE[1];

.visible .entry _ZN3cub18CUB_300001_SM_10006detail11EmptyKernelIvEEvv()
{


	ret;

}


// ===== COMPILED SASS (sm_100) =====

	.target	sm_100

	.elftype	@"ET_EXEC"


//--------------------- .note.nv.tkinfo           --------------------------
	.section	.note.nv.tkinfo,"",@"SHT_NOTE"
	.sectionflags	@"SHF_NOTE_NV_TKINFO"
	.tkinfo
        /*0018*/ 	.word	0x00000002
        /*0030*/ 	.string	""
        /*0030*/ 	.string	"ptxas"
        /*0030*/ 	.string	"Cuda compilation tools, release 13.0, V13.0.88"
        /*0030*/ 	.string	"Build cuda_13.0.r13.0/compiler.36424714_0"
        /*0030*/ 	.string	"-arch sm_100 -m 64 "



//--------------------- .note.nv.cuinfo           --------------------------
	.section	.note.nv.cuinfo,"",@"SHT_NOTE"
	.sectionflags	@"SHF_NOTE_NV_CUINFO"
        /*0018*/ 	.short	0x0002
        /*001a*/ 	.short	0x0064
        /*001c*/ 	.short	0x0082
	.zero		2


//--------------------- .nv.info                  --------------------------
	.section	.nv.info,"",@"SHT_CUDA_INFO"
	.align	4


	//----- nvinfo : EIATTR_REGCOUNT
	.align		4
        /*0000*/ 	.byte	0x04, 0x2f
        /*0002*/ 	.short	(.L_46 - .L_45)
	.align		4
.L_45:
        /*0004*/ 	.word	index@(_ZN3cub18CUB_300001_SM_10006detail11EmptyKernelIvEEvv)
        /*0008*/ 	.word	0x00000004


	//----- nvinfo : EIATTR_FRAME_SIZE
	.align		4
.L_46:
        /*000c*/ 	.byte	0x04, 0x11
        /*000e*/ 	.short	(.L_48 - .L_47)
	.align		4
.L_47:
        /*0010*/ 	.word	index@(_ZN3cub18CUB_300001_SM_10006detail11EmptyKernelIvEEvv)
        /*0014*/ 	.word	0x00000000


	//----- nvinfo : EIATTR_MIN_STACK_SIZE
	.align		4
.L_48:
        /*0018*/ 	.byte	0x04, 0x12
        /*001a*/ 	.short	(.L_50 - .L_49)
	.align		4
.L_49:
        /*001c*/ 	.word	index@(_ZN3cub18CUB_300001_SM_10006detail11EmptyKernelIvEEvv)
        /*0020*/ 	.word	0x00000000
.L_50:


//--------------------- .nv.compat                --------------------------
	.section	.nv.compat,"",@"SHT_CUDA_COMPAT_INFO"
	.align	4
        /*0000*/ 	.byte	0x02, 0x09, 0x00, 0x00, 0x02, 0x02, 0x01, 0x00, 0x02, 0x05, 0x05, 0x00, 0x03, 0x07, 0x01, 0x01
        /*0010*/ 	.byte	0x02, 0x03, 0x00, 0x00, 0x02, 0x06, 0x01, 0x00, 0x04, 0x0b, 0x08, 0x00, 0x09, 0x00, 0x00, 0x00
        /*0020*/ 	.byte	0x00, 0x00, 0x00, 0x00


//--------------------- .nv.info._ZN3cub18CUB_300001_SM_10006detail11EmptyKernelIvEEvv --------------------------
	.section	.nv.info._ZN3cub18CUB_300001_SM_10006detail11EmptyKernelIvEEvv,"",@"SHT_CUDA_INFO"
	.sectionflags	@""
	.align	4


	//----- nvinfo : EIATTR_CUDA_API_VERSION
	.align		4
        /*0000*/ 	.byte	0x04, 0x37
        /*0002*/ 	.short	(.L_52 - .L_51)
.L_51:
        /*0004*/ 	.word	0x00000082


	//----- nvinfo : EIATTR_SPARSE_MMA_MASK
	.align		4
.L_52:
        /*0008*/ 	.byte	0x03, 0x50
        /*000a*/ 	.short	0x0000


	//----- nvinfo : EIATTR_MAXREG_COUNT
	.align		4
        /*000c*/ 	.byte	0x03, 0x1b
        /*000e*/ 	.short	0x00ff


	//----- nvinfo : EIATTR_MERCURY_ISA_VERSION
	.align		4
        /*0010*/ 	.byte	0x03, 0x5f
        /*0012*/ 	.short	0x0101


	//----- nvinfo : EIATTR_VRC_CTA_INIT_COUNT
	.align		4
        /*0014*/ 	.byte	0x02, 0x4a
	.zero		1
	.zero		1


	//----- nvinfo : EIATTR_EXIT_INSTR_OFFSETS
	.align		4
        /*0018*/ 	.byte	0x04, 0x1c
        /*001a*/ 	.short	(.L_54 - .L_53)


	//   ....[0]....
.L_53:
        /*001c*/ 	.word	0x00000010


	//----- nvinfo : EIATTR_SW_WAR
	.align		4
.L_54:
        /*0020*/ 	.byte	0x04, 0x36
        /*0022*/ 	.short	(.L_56 - .L_55)
.L_55:
        /*0024*/ 	.word	0x00000008
.L_56:


//--------------------- .nv.callgraph             --------------------------
	.section	.nv.callgraph,"",@"SHT_CUDA_CALLGRAPH"
	.align	4
	.sectionentsize	8
	.align		4
        /*0000*/ 	.word	0x00000000
	.align		4
        /*0004*/ 	.word	0xffffffff
	.align		4
        /*0008*/ 	.word	0x00000000
	.align		4
        /*000c*/ 	.word	0xfffffffe
	.align		4
        /*0010*/ 	.word	0x00000000
	.align		4
        /*0014*/ 	.word	0xfffffffd
	.align		4
        /*0018*/ 	.word	0x00000000
	.align		4
        /*001c*/ 	.word	0xfffffffc


//--------------------- .nv.constant4             --------------------------
	.section	.nv.constant4,"a",@progbits
	.align	8
	.align		8
.nv.constant4:
        /*0000*/ 	.dword	_ZN41_INTERNAL_413a99d2_4_k_cu_56cf6670_2305874cuda3std3__45__cpo5beginE
	.align		8
        /*0008*/ 	.dword	_ZN41_INTERNAL_413a99d2_4_k_cu_56cf6670_2305874cuda3std3__45__cpo3endE
	.align		8
        /*0010*/ 	.dword	_ZN41_INTERNAL_413a99d2_4_k_cu_56cf6670_2305874cuda3std3__45__cpo6cbeginE
	.align		8
        /*0018*/ 	.dword	_ZN41_INTERNAL_413a99d2_4_k_cu_56cf6670_2305874cuda3std3__45__cpo4cendE
	.align		8
        /*0020*/ 	.dword	_ZN41_INTERNAL_413a99d2_4_k_cu_56cf6670_2305874cuda3std3__45__cpo6rbeginE
	.align		8
        /*0028*/ 	.dword	_ZN41_INTERNAL_413a99d2_4_k_cu_56cf6670_2305874cuda3std3__45__cpo4rendE
	.align		8
        /*0030*/ 	.dword	_ZN41_INTERNAL_413a99d2_4_k_cu_56cf6670_2305874cuda3std3__45__cpo7crbeginE
	.align		8
        /*0038*/ 	.dword	_ZN41_INTERNAL_413a99d2_4_k_cu_56cf6670_2305874cuda3std3__45__cpo5crendE
	.align		8
        /*0040*/ 	.dword	_ZN41_INTERNAL_413a99d2_4_k_cu_56cf6670_2305874cuda3std3__443_GLOBAL__N__413a99d2_4_k_cu_56cf6670_2305876ignoreE
	.align		8
        /*0048*/ 	.dword	_ZN41_INTERNAL_413a99d2_4_k_cu_56cf6670_2305874cuda3std3__419piecewise_constructE
	.align		8
        /*0050*/ 	.dword	_ZN41_INTERNAL_413a99d2_4_k_cu_56cf6670_2305874cuda3std3__48in_placeE
	.align		8
        /*0058*/ 	.dword	_ZN41_INTERNAL_413a99d2_4_k_cu_56cf6670_2305874cuda3std3__420unreachable_sentinelE
	.align		8
        /*0060*/ 	.dword	_ZN41_INTERNAL_413a99d2_4_k_cu_56cf6670_2305874cuda3std3__47nulloptE
	.align		8
        /*0068*/ 	.dword	_ZN41_INTERNAL_413a99d2_4_k_cu_56cf6670_2305874cuda3std3__48unexpectE
	.align		8
        /*0070*/ 	.dword	_ZN41_INTERNAL_413a99d2_4_k_cu_56cf6670_2305874cuda3std6ranges3__45__cpo4swapE
	.align		8
        /*0078*/ 	.dword	_ZN41_INTERNAL_413a99d2_4_k_cu_56cf6670_2305874cuda3std6ranges3__45__cpo9iter_moveE
	.align		8
        /*0080*/ 	.dword	_ZN41_INTERNAL_413a99d2_4_k_cu_56cf6670_2305874cuda3std6ranges3__45__cpo5beginE
	.align		8
        /*0088*/ 	.dword	_ZN41_INTERNAL_413a99d2_4_k_cu_56cf6670_2305874cuda3std6ranges3__45__cpo3endE
	.align		8
        /*0090*/ 	.dword	_ZN41_INTERNAL_413a99d2_4_k_cu_56cf6670_2305874cuda3std6ranges3__45__cpo6cbeginE
	.align		8
        /*0098*/ 	.dword	_ZN41_INTERNAL_413a99d2_4_k_cu_56cf6670_2305874cuda3std6ranges3__45__cpo4cendE
	.align		8
        /*00a0*/ 	.dword	_ZN41_INTERNAL_413a99d2_4_k_cu_56cf6670_2305874cuda3std6ranges3__45__cpo7advanceE
	.align		8
        /*00a8*/ 	.dword	_ZN41_INTERNAL_413a99d2_4_k_cu_56cf6670_2305874cuda3std6ranges3__45__cpo9iter_swapE
	.align		8
        /*00b0*/ 	.dword	_ZN41_INTERNAL_413a99d2_4_k_cu_56cf6670_2305874cuda3std6ranges3__45__cpo4nextE
	.align		8
        /*00b8*/ 	.dword	_ZN41_INTERNAL_413a99d2_4_k_cu_56cf6670_2305874cuda3std6ranges3__45__cpo4prevE
	.align		8
        /*00c0*/ 	.dword	_ZN41_INTERNAL_413a99d2_4_k_cu_56cf6670_2305874cuda3std6ranges3__45__cpo4dataE
	.align		8
        /*00c8*/ 	.dword	_ZN41_INTERNAL_413a99d2_4_k_cu_56cf6670_2305874cuda3std6ranges3__45__cpo5cdataE
	.align		8
        /*00d0*/ 	.dword	_ZN41_INTERNAL_413a99d2_4_k_cu_56cf6670_2305874cuda3std6ranges3__45__cpo4sizeE
	.align		8
        /*00d8*/ 	.dword	_ZN41_INTERNAL_413a99d2_4_k_cu_56cf6670_2305874cuda3std6ranges3__45__cpo5ssizeE
	.align		8
        /*00e0*/ 	.dword	_ZN41_INTERNAL_413a99d2_4_k_cu_56cf6670_2305874cuda3std6ranges3__45__cpo8distanceE
	.align		8
        /*00e8*/ 	.dword	_ZN41_INTERNAL_413a99d2_4_k_cu_56cf6670_2305876thrust24THRUST_300001_SM_1000_NS8cuda_cub3parE
	.align		8
        /*00f0*/ 	.dword	_ZN41_INTERNAL_413a99d2_4_k_cu_56cf6670_2305876thrust24THRUST_300001_SM_1000_NS8cuda_cub10par_nosyncE
	.align		8
        /*00f8*/ 	.dword	_ZN41_INTERNAL_413a99d2_4_k_cu_56cf6670_2305876thrust24THRUST_300001_SM_1000_NS6system6detail10sequential3seqE
	.align		8
        /*0100*/ 	.dword	_ZN41_INTERNAL_413a99d2_4_k_cu_56cf6670_2305876thrust24THRUST_300001_SM_1000_NS6system3cpp3parE
	.align		8
        /*0108*/ 	.dword	_ZN41_INTERNAL_413a99d2_4_k_cu_56cf6670_2305876thrust24THRUST_300001_SM_1000_NS12placeholders2_1E
	.align		8
        /*0110*/ 	.dword	_ZN41_INTERNAL_413a99d2_4_k_cu_56cf6670_2305876thrust24THRUST_300001_SM_1000_NS12placeholders2_2E
	.align		8
        /*0118*/ 	.dword	_ZN41_INTERNAL_413a99d2_4_k_cu_56cf6670_2305876thrust24THRUST_300001_SM_1000_NS12placeholders2_3E
	.align		8
        /*0120*/ 	.dword	_ZN41_INTERNAL_413a99d2_4_k_cu_56cf6670_2305876thrust24THRUST_300001_SM_1000_NS12placeholders2_4E
	.align		8
        /*0128*/ 	.dword	_ZN41_INTERNAL_413a99d2_4_k_cu_56cf6670_2305876thrust24THRUST_300001_SM_1000_NS12placeholders2_5E
	.align		8
        /*0130*/ 	.dword	_ZN41_INTERNAL_413a99d2_4_k_cu_56cf6670_2305876thrust24THRUST_300001_SM_1000_NS12placeholders2_6E
	.align		8
        /*0138*/ 	.dword	_ZN41_INTERNAL_413a99d2_4_k_cu_56cf6670_2305876thrust24THRUST_300001_SM_1000_NS12placeholders2_7E
	.align		8
        /*0140*/ 	.dword	_ZN41_INTERNAL_413a99d2_4_k_cu_56cf6670_2305876thrust24THRUST_300001_SM_1000_NS12placeholders2_8E
	.align		8
        /*0148*/ 	.dword	_ZN41_INTERNAL_413a99d2_4_k_cu_56cf6670_2305876thrust24THRUST_300001_SM_1000_NS12placeholders2_9E
	.align		8
        /*0150*/ 	.dword	_ZN41_INTERNAL_413a99d2_4_k_cu_56cf6670_2305876thrust24THRUST_300001_SM_1000_NS12placeholders3_10E
	.align		8
        /*0158*/ 	.dword	_ZN41_INTERNAL_413a99d2_4_k_cu_56cf6670_2305876thrust24THRUST_300001_SM_1000_NS3seqE
	.align		8
        /*0160*/ 	.dword	_ZN41_INTERNAL_413a99d2_4_k_cu_56cf6670_2305876thrust24THRUST_300001_SM_1000_NS6deviceE


//--------------------- .text._ZN3cub18CUB_300001_SM_10006detail11EmptyKernelIvEEvv --------------------------
	.section	.text._ZN3cub18CUB_300001_SM_10006detail11EmptyKernelIvEEvv,"ax",@progbits
	.align	128
        .global         _ZN3cub18CUB_300001_SM_10006detail11EmptyKernelIvEEvv
        .type           _ZN3cub18CUB_300001_SM_10006detail11EmptyKernelIvEEvv,@function
        .size           _ZN3cub18CUB_300001_SM_10006detail11EmptyKernelIvEEvv,(.L_x_1 - _ZN3cub18CUB_300001_SM_10006detail11EmptyKernelIvEEvv)
        .other          _ZN3cub18CUB_300001_SM_10006detail11EmptyKernelIvEEvv,@"STO_CUDA_ENTRY STV_DEFAULT"
_ZN3cub18CUB_300001_SM_10006detail11EmptyKernelIvEEvv:
.text._ZN3cub18CUB_300001_SM_10006detail11EmptyKernelIvEEvv:
[----:B------:R-:W-:Y:S01]  /*0000*/  LDC R1, c[0x0][0x37c] ;  /* 0x0000df00ff017b82 */ /* 0x000fe20000000800 */
[----:B------:R-:W-:Y:S05]  /*0010*/  EXIT ;  /* 0x000000000000794d */ /* 0x000fea0003800000 */
.L_x_0:
[----:B------:R-:W-:-:S00]  /*0020*/  BRA `(.L_x_0) ;  /* 0xfffffffc00fc7947 */ /* 0x000fc0000383ffff */
[----:B------:R-:W-:-:S00]  /*0030*/  NOP ;  /* 0x0000000000007918 */ /* 0x000fc00000000000 */
        /* <DEDUP_REMOVED lines=12> */
.L_x_1:


//--------------------- .nv.shared.reserved.0     --------------------------
	.section	.nv.shared.reserved.0,"aw",@nobits
	.weak		__nv_reservedSMEM_offset_0_alias
	.size		__nv_reservedSMEM_offset_0_alias, 0, 64
	.other		__nv_reservedSMEM_offset_0_alias,@"STO_CUDA_RESERVED_SHARED STV_DEFAULT"
__nv_reservedSMEM_offset_0_alias:
	.zero		0
	.zero		64


//--------------------- .nv.global                --------------------------
	.section	.nv.global,"aw",@nobits
.nv.global:
	.type		_ZN41_INTERNAL_413a99d2_4_k_cu_56cf6670_2305876thrust24THRUST_300001_SM_1000_NS12placeholders2_8E,@object
	.size		_ZN41_INTERNAL_413a99d2_4_k_cu_56cf6670_2305876thrust24THRUST_300001_SM_1000_NS12placeholders2_8E,(_ZN41_INTERNAL_413a99d2_4_k_cu_56cf6670_2305874cuda3std3__443_GLOBAL__N__413a99d2_4_k_cu_56cf6670_2305876ignoreE - _ZN41_INTERNAL_413a99d2_4_k_cu_56cf6670_2305876thrust24THRUST_300001_SM_1000_NS12placeholders2_8E)
_ZN41_INTERNAL_413a99d2_4_k_cu_56cf6670_2305876thrust24THRUST_300001_SM_1000_NS12placeholders2_8E:
	.zero		1
	.type		_ZN41_INTERNAL_413a99d2_4_k_cu_56cf6670_2305874cuda3std3__443_GLOBAL__N__413a99d2_4_k_cu_56cf6670_2305876ignoreE,@object
	.size		_ZN41_INTERNAL_413a99d2_4_k_cu_56cf6670_2305874cuda3std3__443_GLOBAL__N__413a99d2_4_k_cu_56cf6670_2305876ignoreE,(_ZN41_INTERNAL_413a99d2_4_k_cu_56cf6670_2305874cuda3std6ranges3__45__cpo4dataE - _ZN41_INTERNAL_413a99d2_4_k_cu_56cf6670_2305874cuda3std3__443_GLOBAL__N__413a99d2_4_k_cu_56cf6670_2305876ignoreE)
_ZN41_INTERNAL_413a99d2_4_k_cu_56cf6670_2305874cuda3std3__443_GLOBAL__N__413a99d2_4_k_cu_56cf6670_2305876ignoreE:
	.zero		1
	.type		_ZN41_INTERNAL_413a99d2_4_k_cu_56cf6670_2305874cuda3std6ranges3__45__cpo4dataE,@object
	.size		_ZN41_INTERNAL_413a99d2_4_k_cu_56cf6670_2305874cuda3std6ranges3__45__cpo4dataE,(_ZN41_INTERNAL_413a99d2_4_k_cu_56cf6670_2305876thrust24THRUST_300001_SM_1000_NS6system3cpp3parE - _ZN41_INTERNAL_413a99d2_4_k_cu_56cf6670_2305874cuda3std6ranges3__45__cpo4dataE)
_ZN41_INTERNAL_413a99d2_4_k_cu_56cf6670_2305874cuda3std6ranges3__45__cpo4dataE:
	.zero		1
	.type		_ZN41_INTERNAL_413a99d2_4_k_cu_56cf6670_2305876thrust24THRUST_300001_SM_1000_NS6system3cpp3parE,@object
	.size		_ZN41_INTERNAL_413a99d2_4_k_cu_56cf6670_2305876thrust24THRUST_300001_SM_1000_NS6system3cpp3parE,(_ZN41_INTERNAL_413a99d2_4_k_cu_56cf6670_2305874cuda3std3__45__cpo5beginE - _ZN41_INTERNAL_413a99d2_4_k_cu_56cf6670_2305876thrust24THRUST_300001_SM_1000_NS6system3cpp3parE)
_ZN41_INTERNAL_413a99d2_4_k_cu_56cf6670_2305876thrust24THRUST_300001_SM_1000_NS6system3cpp3parE:
	.zero		1
	.type		_ZN41_INTERNAL_413a99d2_4_k_cu_56cf6670_2305874cuda3std3__45__cpo5beginE,@object
	.size		_ZN41_INTERNAL_413a99d2_4_k_cu_56cf6670_2305874cuda3std3__45__cpo5beginE,(_ZN41_INTERNAL_413a99d2_4_k_cu_56cf6670_2305874cuda3std6ranges3__45__cpo5beginE - _ZN41_INTERNAL_413a99d2_4_k_cu_56cf6670_2305874cuda3std3__45__cpo5beginE)
_ZN41_INTERNAL_413a99d2_4_k_cu_56cf6670_2305874cuda3std3__45__cpo5beginE:
	.zero		1
	.type		_ZN41_INTERNAL_413a99d2_4_k_cu_56cf6670_2305874cuda3std6ranges3__45__cpo5beginE,@object
	.size		_ZN41_INTERNAL_413a99d2_4_k_cu_56cf6670_2305874cuda3std6ranges3__45__cpo5beginE,(_ZN41_INTERNAL_413a99d2_4_k_cu_56cf6670_2305876thrust24THRUST_300001_SM_1000_NS6deviceE - _ZN41_INTERNAL_413a99d2_4_k_cu_56cf6670_2305874cuda3std6ranges3__45__cpo5beginE)
_ZN41_INTERNAL_413a99d2_4_k_cu_56cf6670_2305874cuda3std6ranges3__45__cpo5beginE:
	.zero		1
	.type		_ZN41_INTERNAL_413a99d2_4_k_cu_56cf6670_2305876thrust24THRUST_300001_SM_1000_NS6deviceE,@object
	.size		_ZN41_INTERNAL_413a99d2_4_k_cu_56cf6670_2305876thrust24THRUST_300001_SM_1000_NS6deviceE,(_ZN41_INTERNAL_413a99d2_4_k_cu_56cf6670_2305874cuda3std3__47nulloptE - _ZN41_INTERNAL_413a99d2_4_k_cu_56cf6670_2305876thrust24THRUST_300001_SM_1000_NS6deviceE)
_ZN41_INTERNAL_413a99d2_4_k_cu_56cf6670_2305876thrust24THRUST_300001_SM_1000_NS6deviceE:
	.zero		1
	.type		_ZN41_INTERNAL_413a99d2_4_k_cu_56cf6670_2305874cuda3std3__47nulloptE,@object
	.size		_ZN41_INTERNAL_413a99d2_4_k_cu_56cf6670_2305874cuda3std3__47nulloptE,(_ZN41_INTERNAL_413a99d2_4_k_cu_56cf6670_2305874cuda3std6ranges3__45__cpo8distanceE - _ZN41_INTERNAL_413a99d2_4_k_cu_56cf6670_2305874cuda3std3__47nulloptE)
_ZN41_INTERNAL_413a99d2_4_k_cu_56cf6670_2305874cuda3std3__47nulloptE:
	.zero		1
	.type		_ZN41_INTERNAL_413a99d2_4_k_cu_56cf6670_2305874cuda3std6ranges3__45__cpo8distanceE,@object
	.size		_ZN41_INTERNAL_413a99d2_4_k_cu_56cf6670_2305874cuda3std6ranges3__45__cpo8distanceE,(_ZN41_INTERNAL_413a99d2_4_k_cu_56cf6670_2305876thrust24THRUST_300001_SM_1000_NS12placeholders2_4E - _ZN41_INTERNAL_413a99d2_4_k_cu_56cf6670_2305874cuda3std6ranges3__45__cpo8distanceE)
_ZN41_INTERNAL_413a99d2_4_k_cu_56cf6670_2305874cuda3std6ranges3__45__cpo8distanceE:
	.zero		1
	.type		_ZN41_INTERNAL_413a99d2_4_k_cu_56cf6670_2305876thrust24THRUST_300001_SM_1000_NS12placeholders2_4E,@object
	.size		_ZN41_INTERNAL_413a99d2_4_k_cu_56cf6670_2305876thrust24THRUST_300001_SM_1000_NS12placeholders2_4E,(_ZN41_INTERNAL_413a99d2_4_k_cu_56cf6670_2305874cuda3std3__45__cpo6rbeginE - _ZN41_INTERNAL_413a99d2_4_k_cu_56cf6670_2305876thrust24THRUST_300001_SM_1000_NS12placeholders2_4E)
_ZN41_INTERNAL_413a99d2_4_k_cu_56cf6670_2305876thrust24THRUST_300001_SM_1000_NS12placeholders2_4E:
	.zero		1
	.type		_ZN41_INTERNAL_413a99d2_4_k_cu_56cf6670_2305874cuda3std3__45__cpo6rbeginE,@object
	.size		_ZN41_INTERNAL_413a99d2_4_k_cu_56cf6670_2305874cuda3std3__45__cpo6rbeginE,(_ZN41_INTERNAL_413a99d2_4_k_cu_56cf6670_2305874cuda3std6ranges3__45__cpo7advanceE - _ZN41_INTERNAL_413a99d2_4_k_cu_56cf6670_2305874cuda3std3__45__cpo6rbeginE)
_ZN41_INTERNAL_413a99d2_4_k_cu_56cf6670_2305874cuda3std3__45__cpo6rbeginE:
	.zero		1
	.type		_ZN41_INTERNAL_413a99d2_4_k_cu_56cf6670_2305874cuda3std6ranges3__45__cpo7advanceE,@object
	.size		_ZN41_INTERNAL_413a99d2_4_k_cu_56cf6670_2305874cuda3std6ranges3__45__cpo7advanceE,(_ZN41_INTERNAL_413a99d2_4_k_cu_56cf6670_2305876thrust24THRUST_300001_SM_1000_NS12placeholders3_10E - _ZN41_INTERNAL_413a99d2_4_k_cu_56cf6670_2305874cuda3std6ranges3__45__cpo7advanceE)
_ZN41_INTERNAL_413a99d2_4_k_cu_56cf6670_2305874cuda3std6ranges3__45__cpo7advanceE:
	.zero		1
	.type		_ZN41_INTERNAL_413a99d2_4_k_cu_56cf6670_2305876thrust24THRUST_300001_SM_1000_NS12placeholders3_10E,@object
	.size		_ZN41_INTERNAL_413a99d2_4_k_cu_56cf6670_2305876thrust24THRUST_300001_SM_1000_NS12placeholders3_10E,(_ZN41_INTERNAL_413a99d2_4_k_cu_56cf6670_2305874cuda3std3__48in_placeE - _ZN41_INTERNAL_413a99d2_4_k_cu_56cf6670_2305876thrust24THRUST_300001_SM_1000_NS12placeholders3_10E)
_ZN41_INTERNAL_413a99d2_4_k_cu_56cf6670_2305876thrust24THRUST_300001_SM_1000_NS12placeholders3_10E:
	.zero		1
	.type		_ZN41_INTERNAL_413a99d2_4_k_cu_56cf6670_2305874cuda3std3__48in_placeE,@object
	.size		_ZN41_INTERNAL_413a99d2_4_k_cu_56cf6670_2305874cuda3std3__48in_placeE,(_ZN41_INTERNAL_413a99d2_4_k_cu_56cf6670_2305874cuda3std6ranges3__45__cpo4sizeE - _ZN41_INTERNAL_413a99d2_4_k_cu_56cf6670_2305874cuda3std3__48in_placeE)
_ZN41_INTERNAL_413a99d2_4_k_cu_56cf6670_2305874cuda3std3__48in_placeE:
	.zero		1
	.type		_ZN41_INTERNAL_413a99d2_4_k_cu_56cf6670_2305874cuda3std6ranges3__45__cpo4sizeE,@object
	.size		_ZN41_INTERNAL_413a99d2_4_k_cu_56cf6670_2305874cuda3std6ranges3__45__cpo4sizeE,(_ZN41_INTERNAL_413a99d2_4_k_cu_56cf6670_2305876thrust24THRUST_300001_SM_1000_NS12placeholders2_2E - _ZN41_INTERNAL_413a99d2_4_k_cu_56cf6670_2305874cuda3std6ranges3__45__cpo4sizeE)
_ZN41_INTERNAL_413a99d2_4_k_cu_56cf6670_2305874cuda3std6ranges3__45__cpo4sizeE:
	.zero		1
	.type		_ZN41_INTERNAL_413a99d2_4_k_cu_56cf6670_2305876thrust24THRUST_300001_SM_1000_NS12placeholders2_2E,@object
	.size		_ZN41_INTERNAL_413a99d2_4_k_cu_56cf6670_2305876thrust24THRUST_300001_SM_1000_NS12placeholders2_2E,(_ZN41_INTERNAL_413a99d2_4_k_cu_56cf6670_2305874cuda3std3__45__cpo6cbeginE - _ZN41_INTERNAL_413a99d2_4_k_cu_56cf6670_2305876thrust24THRUST_300001_SM_1000_NS12placeholders2_2E)
_ZN41_INTERNAL_413a99d2_4_k_cu_56cf6670_2305876thrust24THRUST_300001_SM_1000_NS12placeholders2_2E:
	.zero		1
	.type		_ZN41_INTERNAL_413a99d2_4_k_cu_56cf6670_2305874cuda3std3__45__cpo6cbeginE,@object
	.size		_ZN41_INTERNAL_413a99d2_4_k_cu_56cf6670_2305874cuda3std3__45__cpo6cbeginE,(_ZN41_INTERNAL_413a99d2_4_k_cu_56cf6670_2305874cuda3std6ranges3__45__cpo6cbeginE - _ZN41_INTERNAL_413a99d2_4_k_cu_56cf6670_2305874cuda3std3__45__cpo6cbeginE)
_ZN41_INTERNAL_413a99d2_4_k_cu_56cf6670_2305874cuda3std3__45__cpo6cbeginE:
	.zero		1
	.type		_ZN41_INTERNAL_413a99d2_4_k_cu_56cf6670_2305874cuda3std6ranges3__45__cpo6cbeginE,@object
	.size		_ZN41_INTERNAL_413a99d2_4_k_cu_56cf6670_2305874cuda3std6ranges3__45__cpo6cbeginE,(_ZN41_INTERNAL_413a99d2_4_k_cu_56cf6670_2305876thrust24THRUST_300001_SM_1000_NS12placeholders2_6E - _ZN41_INTERNAL_413a99d2_4_k_cu_56cf6670_2305874cuda3std6ranges3__45__cpo6cbeginE)
_ZN41_INTERNAL_413a99d2_4_k_cu_56cf6670_2305874cuda3std6ranges3__45__cpo6cbeginE:
	.zero		1
	.type		_ZN41_INTERNAL_413a99d2_4_k_cu_56cf6670_2305876thrust24THRUST_300001_SM_1000_NS12placeholders2_6E,@object
	.size		_ZN41_INTERNAL_413a99d2_4_k_cu_56cf6670_2305876thrust24THRUST_300001_SM_1000_NS12placeholders2_6E,(_ZN41_INTERNAL_413a99d2_4_k_cu_56cf6670_2305874cuda3std3__45__cpo7crbeginE - _ZN41_INTERNAL_413a99d2_4_k_cu_56cf6670_2305876thrust24THRUST_300001_SM_1000_NS12placeholders2_6E)
_ZN41_INTERNAL_413a99d2_4_k_cu_56cf6670_2305876thrust24THRUST_300001_SM_1000_NS12placeholders2_6E:
	.zero		1
	.type		_ZN41_INTERNAL_413a99d2_4_k_cu_56cf6670_2305874cuda3std3__45__cpo7crbeginE,@object
	.size		_ZN41_INTERNAL_413a99d2_4_k_cu_56cf6670_2305874cuda3std3__45__cpo7crbeginE,(_ZN41_INTERNAL_413a99d2_4_k_cu_56cf6670_2305874cuda3std6ranges3__45__cpo4nextE - _ZN41_INTERNAL_413a99d2_4_k_cu_56cf6670_2305874cuda3std3__45__cpo7crbeginE)
_ZN41_INTERNAL_413a99d2_4_k_cu_56cf6670_2305874cuda3std3__45__cpo7crbeginE:
	.zero		1
	.type		_ZN41_INTERNAL_413a99d2_4_k_cu_56cf6670_2305874cuda3std6ranges3__45__cpo4nextE,@object
	.size		_ZN41_INTERNAL_413a99d2_4_k_cu_56cf6670_2305874cuda3std6ranges3__45__cpo4nextE,(_ZN41_INTERNAL_413a99d2_4_k_cu_56cf6670_2305874cuda3std6ranges3__45__cpo4swapE - _ZN41_INTERNAL_413a99d2_4_k_cu_56cf6670_2305874cuda3std6ranges3__45__cpo4nextE)
_ZN41_INTERNAL_413a99d2_4_k_cu_56cf6670_2305874cuda3std6ranges3__45__cpo4nextE:
	.zero		1
	.type		_ZN41_INTERNAL_413a99d2_4_k_cu_56cf6670_2305874cuda3std6ranges3__45__cpo4swapE,@object
	.size		_ZN41_INTERNAL_413a99d2_4_k_cu_56cf6670_2305874cuda3std6ranges3__45__cpo4swapE,(_ZN41_INTERNAL_413a99d2_4_k_cu_56cf6670_2305876thrust24THRUST_300001_SM_1000_NS8cuda_cub10par_nosyncE - _ZN41_INTERNAL_413a99d2_4_k_cu_56cf6670_2305874cuda3std6ranges3__45__cpo4swapE)
_ZN41_INTERNAL_413a99d2_4_k_cu_56cf6670_2305874cuda3std6ranges3__45__cpo4swapE:
	.zero		1
	.type		_ZN41_INTERNAL_413a99d2_4_k_cu_56cf6670_2305876thrust24THRUST_300001_SM_1000_NS8cuda_cub10par_nosyncE,@object
	.size		_ZN41_INTERNAL_413a99d2_4_k_cu_56cf6670_2305876thrust24THRUST_300001_SM_1000_NS8cuda_cub10par_nosyncE,(_ZN41_INTERNAL_413a99d2_4_k_cu_56cf6670_2305876thrust24THRUST_300001_SM_1000_NS3seqE - _ZN41_INTERNAL_413a99d2_4_k_cu_56cf6670_2305876thrust24THRUST_300001_SM_1000_NS8cuda_cub10par_nosyncE)
_ZN41_INTERNAL_413a99d2_4_k_cu_56cf6670_2305876thrust24THRUST_300001_SM_1000_NS8cuda_cub10par_nosyncE:
	.zero		1
	.type		_ZN41_INTERNAL_413a99d2_4_k_cu_56cf6670_2305876thrust24THRUST_300001_SM_1000_NS3seqE,@object
	.size		_ZN41_INTERNAL_413a99d2_4_k_cu_56cf6670_2305876thrust24THRUST_300001_SM_1000_NS3seqE,(_ZN41_INTERNAL_413a99d2_4_k_cu_56cf6670_2305874cuda3std3__420unreachable_sentinelE - _ZN41_INTERNAL_413a99d2_4_k_cu_56cf6670_2305876thrust24THRUST_300001_SM_1000_NS3seqE)
_ZN41_INTERNAL_413a99d2_4_k_cu_56cf6670_2305876thrust24THRUST_300001_SM_1000_NS3seqE:
	.zero		1
	.type		_ZN41_INTERNAL_413a99d2_4_k_cu_56cf6670_2305874cuda3std3__420unreachable_sentinelE,@object
	.size		_ZN41_INTERNAL_413a99d2_4_k_cu_56cf6670_2305874cuda3std3__420unreachable_sentinelE,(_ZN41_INTERNAL_413a99d2_4_k_cu_56cf6670_2305874cuda3std6ranges3__45__cpo5ssizeE - _ZN41_INTERNAL_413a99d2_4_k_cu_56cf6670_2305874cuda3std3__420unreachable_sentinelE)
_ZN41_INTERNAL_413a99d2_4_k_cu_56cf6670_2305874cuda3std3__420unreachable_sentinelE:
	.zero		1
	.type		_ZN41_INTERNAL_413a99d2_4_k_cu_56cf6670_2305874cuda3std6ranges3__45__cpo5ssizeE,@object
	.size		_ZN41_INTERNAL_413a99d2_4_k_cu_56cf6670_2305874cuda3std6ranges3__45__cpo5ssizeE,(_ZN41_INTERNAL_413a99d2_4_k_cu_56cf6670_2305876thrust24THRUST_300001_SM_1000_NS12placeholders2_3E - _ZN41_INTERNAL_413a99d2_4_k_cu_56cf6670_2305874cuda3std6ranges3__45__cpo5ssizeE)
_ZN41_INTERNAL_413a99d2_4_k_cu_56cf6670_2305874cuda3std6ranges3__45__cpo5ssizeE:
	.zero		1
	.type		_ZN41_INTERNAL_413a99d2_4_k_cu_56cf6670_2305876thrust24THRUST_300001_SM_1000_NS12placeholders2_3E,@object
	.size		_ZN41_INTERNAL_413a99d2_4_k_cu_56cf6670_2305876thrust24THRUST_300001_SM_1000_NS12placeholders2_3E,(_ZN41_INTERNAL_413a99d2_4_k_cu_56cf6670_2305874cuda3std3__45__cpo4cendE - _ZN41_INTERNAL_413a99d2_4_k_cu_56cf6670_2305876thrust24THRUST_300001_SM_1000_NS12placeholders2_3E)
_ZN41_INTERNAL_413a99d2_4_k_cu_56cf6670_2305876thrust24THRUST_300001_SM_1000_NS12placeholders2_3E:
	.zero		1
	.type		_ZN41_INTERNAL_413a99d2_4_k_cu_56cf6670_2305874cuda3std3__45__cpo4cendE,@object
	.size		_ZN41_INTERNAL_413a99d2_4_k_cu_56cf6670_2305874cuda3std3__45__cpo4cendE,(_ZN41_INTERNAL_413a99d2_4_k_cu_56cf6670_2305874cuda3std6ranges3__45__cpo4cendE - _ZN41_INTERNAL_413a99d2_4_k_cu_56cf6670_2305874cuda3std3__45__cpo4cendE)
_ZN41_INTERNAL_413a99d2_4_k_cu_56cf6670_2305874cuda3std3__45__cpo4cendE:
	.zero		1
	.type		_ZN41_INTERNAL_413a99d2_4_k_cu_56cf6670_2305874cuda3std6ranges3__45__cpo4cendE,@object
	.size		_ZN41_INTERNAL_413a99d2_4_k_cu_56cf6670_2305874cuda3std6ranges3__45__cpo4cendE,(_ZN41_INTERNAL_413a99d2_4_k_cu_56cf6670_2305876thrust24THRUST_300001_SM_1000_NS12placeholders2_7E - _ZN41_INTERNAL_413a99d2_4_k_cu_56cf6670_2305874cuda3std6ranges3__45__cpo4cendE)
_ZN41_INTERNAL_413a99d2_4_k_cu_56cf6670_2305874cuda3std6ranges3__45__cpo4cendE:
	.zero		1
	.type		_ZN41_INTERNAL_413a99d2_4_k_cu_56cf6670_2305876thrust24THRUST_300001_SM_1000_NS12placeholders2_7E,@object
	.size		_ZN41_INTERNAL_413a99d2_4_k_cu_56cf6670_2305876thrust24THRUST_300001_SM_1000_NS12placeholders2_7E,(_ZN41_INTERNAL_413a99d2_4_k_cu_56cf6670_2305874cuda3std3__45__cpo5crendE - _ZN41_INTERNAL_413a99d2_4_k_cu_56cf6670_2305876thrust24THRUST_300001_SM_1000_NS12placeholders2_7E)
_ZN41_INTERNAL_413a99d2_4_k_cu_56cf6670_2305876thrust24THRUST_300001_SM_1000_NS12placeholders2_7E:
	.zero		1
	.type		_ZN41_INTERNAL_413a99d2_4_k_cu_56cf6670_2305874cuda3std3__45__cpo5crendE,@object
	.size		_ZN41_INTERNAL_413a99d2_4_k_cu_56cf6670_2305874cuda3std3__45__cpo5crendE,(_ZN41_INTERNAL_413a99d2_4_k_cu_56cf6670_2305874cuda3std6ranges3__45__cpo4prevE - _ZN41_INTERNAL_413a99d2_4_k_cu_56cf6670_2305874cuda3std3__45__cpo5crendE)
_ZN41_INTERNAL_413a99d2_4_k_cu_56cf6670_2305874cuda3std3__45__cpo5crendE:
	.zero		1
	.type		_ZN41_INTERNAL_413a99d2_4_k_cu_56cf6670_2305874cuda3std6ranges3__45__cpo4prevE,@object
	.size		_ZN41_INTERNAL_413a99d2_4_k_cu_56cf6670_2305874cuda3std6ranges3__45__cpo4prevE,(_ZN41_INTERNAL_413a99d2_4_k_cu_56cf6670_2305874cuda3std6ranges3__45__cpo9iter_moveE - _ZN41_INTERNAL_413a99d2_4_k_cu_56cf6670_2305874cuda3std6ranges3__45__cpo4prevE)
_ZN41_INTERNAL_413a99d2_4_k_cu_56cf6670_2305874cuda3std6ranges3__45__cpo4prevE:
	.zero		1
	.type		_ZN41_INTERNAL_413a99d2_4_k_cu_56cf6670_2305874cuda3std6ranges3__45__cpo9iter_moveE,@object
	.size		_ZN41_INTERNAL_413a99d2_4_k_cu_56cf6670_2305874cuda3std6ranges3__45__cpo9iter_moveE,(_ZN41_INTERNAL_413a99d2_4_k_cu_56cf6670_2305876thrust24THRUST_300001_SM_1000_NS6system6detail10sequential3seqE - _ZN41_INTERNAL_413a99d2_4_k_cu_56cf6670_2305874cuda3std6ranges3__45__cpo9iter_moveE)
_ZN41_INTERNAL_413a99d2_4_k_cu_56cf6670_2305874cuda3std6ranges3__45__cpo9iter_moveE:
	.zero		1
	.type		_ZN41_INTERNAL_413a99d2_4_k_cu_56cf6670_2305876thrust24THRUST_300001_SM_1000_NS6system6detail10sequential3seqE,@object
	.size		_ZN41_INTERNAL_413a99d2_4_k_cu_56cf6670_2305876thrust24THRUST_300001_SM_1000_NS6system6detail10sequential3seqE,(_ZN41_INTERNAL_413a99d2_4_k_cu_56cf6670_2305876thrust24THRUST_300001_SM_1000_NS12placeholders2_9E - _ZN41_INTERNAL_413a99d2_4_k_cu_56cf6670_2305876thrust24THRUST_300001_SM_1000_NS6system6detail10sequential3seqE)
_ZN41_INTERNAL_413a99d2_4_k_cu_56cf6670_2305876thrust24THRUST_300001_SM_1000_NS6system6detail10sequential3seqE:
	.zero		1
	.type		_ZN41_INTERNAL_413a99d2_4_k_cu_56cf6670_2305876thrust24THRUST_300001_SM_1000_NS12placeholders2_9E,@object
	.size		_ZN41_INTERNAL_413a99d2_4_k_cu_56cf6670_2305876thrust24THRUST_300001_SM_1000_NS12placeholders2_9E,(_ZN41_INTERNAL_413a99d2_4_k_cu_56cf6670_2305874cuda3std3__419piecewise_constructE - _ZN41_INTERNAL_413a99d2_4_k_cu_56cf6670_2305876thrust24THRUST_300001_SM_1000_NS12placeholders2_9E)
_ZN41_INTERNAL_413a99d2_4_k_cu_56cf6670_2305876thrust24THRUST_300001_SM_1000_NS12placeholders2_9E:
	.zero		1
	.type		_ZN41_INTERNAL_413a99d2_4_k_cu_56cf6670_2305874cuda3std3__419piecewise_constructE,@object
	.size		_ZN41_INTERNAL_413a99d2_4_k_cu_56cf6670_2305874cuda3std3__419piecewise_constructE,(_ZN41_INTERNAL_413a99d2_4_k_cu_56cf6670_2305874cuda3std6ranges3__45__cpo5cdataE - _ZN41_INTERNAL_413a99d2_4_k_cu_56cf6670_2305874cuda3std3__419piecewise_constructE)
_ZN41_INTERNAL_413a99d2_4_k_cu_56cf6670_2305874cuda3std3__419piecewise_constructE:
	.zero		1
	.type		_ZN41_INTERNAL_413a99d2_4_k_cu_56cf6670_2305874cuda3std6ranges3__45__cpo5cdataE,@object
	.size		_ZN41_INTERNAL_413a99d2_4_k_cu_56cf6670_2305874cuda3std6ranges3__45__cpo5cdataE,(_ZN41_INTERNAL_413a99d2_4_k_cu_56cf6670_2305876thrust24THRUST_300001_SM_1000_NS12placeholders2_1E - _ZN41_INTERNAL_413a99d2_4_k_cu_56cf6670_2305874cuda3std6ranges3__45__cpo5cdataE)
_ZN41_INTERNAL_413a99d2_4_k_cu_56cf6670_2305874cuda3std6ranges3__45__cpo5cdataE:
	.zero		1
	.type		_ZN41_INTERNAL_413a99d2_4_k_cu_56cf6670_2305876thrust24THRUST_300001_SM_1000_NS12placeholders2_1E,@object
	.size		_ZN41_INTERNAL_413a99d2_4_k_cu_56cf6670_2305876thrust24THRUST_300001_SM_1000_NS12placeholders2_1E,(_ZN41_INTERNAL_413a99d2_4_k_cu_56cf6670_2305874cuda3std3__45__cpo3endE - _ZN41_INTERNAL_413a99d2_4_k_cu_56cf6670_2305876thrust24THRUST_300001_SM_1000_NS12placeholders2_1E)
_ZN41_INTERNAL_413a99d2_4_k_cu_56cf6670_2305876thrust24THRUST_300001_SM_1000_NS12placeholders2_1E:
	.zero		1
	.type		_ZN41_INTERNAL_413a99d2_4_k_cu_56cf6670_2305874cuda3std3__45__cpo3endE,@object
	.size		_ZN41_INTERNAL_413a99d2_4_k_cu_56cf6670_2305874cuda3std3__45__cpo3endE,(_ZN41_INTERNAL_413a99d2_4_k_cu_56cf6670_2305874cuda3std6ranges3__45__cpo3endE - _ZN41_INTERNAL_413a99d2_4_k_cu_56cf6670_2305874cuda3std3__45__cpo3endE)
_ZN41_INTERNAL_413a99d2_4_k_cu_56cf6670_2305874cuda3std3__45__cpo3endE:
	.zero		1
	.type		_ZN41_INTERNAL_413a99d2_4_k_cu_56cf6670_2305874cuda3std6ranges3__45__cpo3endE,@object
	.size		_ZN41_INTERNAL_413a99d2_4_k_cu_56cf6670_2305874cuda3std6ranges3__45__cpo3endE,(_ZN41_INTERNAL_413a99d2_4_k_cu_56cf6670_2305876thrust24THRUST_300001_SM_1000_NS12placeholders2_5E - _ZN41_INTERNAL_413a99d2_4_k_cu_56cf6670_2305874cuda3std6ranges3__45__cpo3endE)
_ZN41_INTERNAL_413a99d2_4_k_cu_56cf6670_2305874cuda3std6ranges3__45__cpo3endE:
	.zero		1
	.type		_ZN41_INTERNAL_413a99d2_4_k_cu_56cf6670_2305876thrust24THRUST_300001_SM_1000_NS12placeholders2_5E,@object
	.size		_ZN41_INTERNAL_413a99d2_4_k_cu_56cf6670_2305876thrust24THRUST_300001_SM_1000_NS12placeholders2_5E,(_ZN41_INTERNAL_413a99d2_4_k_cu_56cf6670_2305874cuda3std3__45__cpo4rendE - _ZN41_INTERNAL_413a99d2_4_k_cu_56cf6670_2305876thrust24THRUST_300001_SM_1000_NS12placeholders2_5E)
_ZN41_INTERNAL_413a99d2_4_k_cu_56cf6670_2305876thrust24THRUST_300001_SM_1000_NS12placeholders2_5E:
	.zero		1
	.type		_ZN41_INTERNAL_413a99d2_4_k_cu_56cf6670_2305874cuda3std3__45__cpo4rendE,@object
	.size		_ZN41_INTERNAL_413a99d2_4_k_cu_56cf6670_2305874cuda3std3__45__cpo4rendE,(_ZN41_INTERNAL_413a99d2_4_k_cu_56cf6670_2305874cuda3std6ranges3__45__cpo9iter_swapE - _ZN41_INTERNAL_413a99d2_4_k_cu_56cf6670_2305874cuda3std3__45__cpo4rendE)
_ZN41_INTERNAL_413a99d2_4_k_cu_56cf6670_2305874cuda3std3__45__cpo4rendE:
	.zero		1
	.type		_ZN41_INTERNAL_413a99d2_4_k_cu_56cf6670_2305874cuda3std6ranges3__45__cpo9iter_swapE,@object
	.size		_ZN41_INTERNAL_413a99d2_4_k_cu_56cf6670_2305874cuda3std6ranges3__45__cpo9iter_swapE,(_ZN41_INTERNAL_413a99d2_4_k_cu_56cf6670_2305874cuda3std3__48unexpectE - _ZN41_INTERNAL_413a99d2_4_k_cu_56cf6670_2305874cuda3std6ranges3__45__cpo9iter_swapE)
_ZN41_INTERNAL_413a99d2_4_k_cu_56cf6670_2305874cuda3std6ranges3__45__cpo9iter_swapE:
	.zero		1
	.type		_ZN41_INTERNAL_413a99d2_4_k_cu_56cf6670_2305874cuda3std3__48unexpectE,@object
	.size		_ZN41_INTERNAL_413a99d2_4_k_cu_56cf6670_2305874cuda3std3__48unexpectE,(_ZN41_INTERNAL_413a99d2_4_k_cu_56cf6670_2305876thrust24THRUST_300001_SM_1000_NS8cuda_cub3parE - _ZN41_INTERNAL_413a99d2_4_k_cu_56cf6670_2305874cuda3std3__48unexpectE)
_ZN41_INTERNAL_413a99d2_4_k_cu_56cf6670_2305874cuda3std3__48unexpectE:
	.zero		1
	.type		_ZN41_INTERNAL_413a99d2_4_k_cu_56cf6670_2305876thrust24THRUST_300001_SM_1000_NS8cuda_cub3parE,@object
	.size		_ZN41_INTERNAL_413a99d2_4_k_cu_56cf6670_2305876thrust24THRUST_300001_SM_1000_NS8cuda_cub3parE,(.L_29 - _ZN41_INTERNAL_413a99d2_4_k_cu_56cf6670_2305876thrust24THRUST_300001_SM_1000_NS8cuda_cub3parE)
_ZN41_INTERNAL_413a99d2_4_k_cu_56cf6670_2305876thrust24THRUST_300001_SM_1000_NS8cuda_cub3parE:
	.zero		1
.L_29:


//--------------------- .nv.constant0._ZN3cub18CUB_300001_SM_10006detail11EmptyKernelIvEEvv --------------------------
	.section	.nv.constant0._ZN3cub18CUB_300001_SM_10006detail11EmptyKernelIvEEvv,"a",@progbits
	.sectionflags	@""
	.align	4
.nv.constant0._ZN3cub18CUB_300001_SM_10006detail11EmptyKernelIvEEvv:
	.zero		896


//--------------------- SYMBOLS --------------------------

	.type		.nv.reservedSmem.offset0,@object
	.size		.nv.reservedSmem.offset0,0x4
